//
// Generated by NVIDIA NVVM Compiler
//
// Compiler Build ID: CL-36424714
// Cuda compilation tools, release 13.0, V13.0.88
// Based on NVVM 20.0.0
//

.version 9.0
.target sm_100
.address_size 64

	// .globl	_Z15histogramKernelPhPii

.visible .entry _Z15histogramKernelPhPii(
	.param .u64 .ptr .align 1 _Z15histogramKernelPhPii_param_0,
	.param .u64 .ptr .align 1 _Z15histogramKernelPhPii_param_1,
	.param .u32 _Z15histogramKernelPhPii_param_2
)
{
	.reg .pred 	%p<2>;
	.reg .b32 	%r<8>;
	.reg .b64 	%rd<9>;

	ld.param.u64 	%rd1, [_Z15histogramKernelPhPii_param_0];
	ld.param.u64 	%rd2, [_Z15histogramKernelPhPii_param_1];
	ld.param.u32 	%r2, [_Z15histogramKernelPhPii_param_2];
	mov.u32 	%r3, %ctaid.x;
	mov.u32 	%r4, %ntid.x;
	mov.u32 	%r5, %tid.x;
	mad.lo.s32 	%r1, %r3, %r4, %r5;
	setp.ge.s32 	%p1, %r1, %r2;
	@%p1 bra 	$L__BB0_2;
	cvta.to.global.u64 	%rd3, %rd1;
	cvta.to.global.u64 	%rd4, %rd2;
	cvt.s64.s32 	%rd5, %r1;
	add.s64 	%rd6, %rd3, %rd5;
	ld.global.u8 	%r6, [%rd6];
	mul.wide.u32 	%rd7, %r6, 4;
	add.s64 	%rd8, %rd4, %rd7;
	atom.global.add.u32 	%r7, [%rd8], 1;
$L__BB0_2:
	ret;

}


// ===== COMPILED SASS (sm_100) =====

	.target	sm_100

	.elftype	@"ET_EXEC"


//--------------------- .note.nv.tkinfo           --------------------------
	.section	.note.nv.tkinfo,"",@"SHT_NOTE"
	.sectionflags	@"SHF_NOTE_NV_TKINFO"
	.tkinfo
        /*0018*/ 	.word	0x00000002
        /*0030*/ 	.string	""
        /*0030*/ 	.string	"ptxas"
        /*0030*/ 	.string	"Cuda compilation tools, release 13.0, V13.0.88"
        /*0030*/ 	.string	"Build cuda_13.0.r13.0/compiler.36424714_0"
        /*0030*/ 	.string	"-arch sm_100 -m 64 "



//--------------------- .note.nv.cuinfo           --------------------------
	.section	.note.nv.cuinfo,"",@"SHT_NOTE"
	.sectionflags	@"SHF_NOTE_NV_CUINFO"
        /*0018*/ 	.short	0x0002
        /*001a*/ 	.short	0x0064
        /*001c*/ 	.short	0x0082
	.zero		2


//--------------------- .nv.info                  --------------------------
	.section	.nv.info,"",@"SHT_CUDA_INFO"
	.align	4


	//----- nvinfo : EIATTR_REGCOUNT
	.align		4
        /*0000*/ 	.byte	0x04, 0x2f
        /*0002*/ 	.short	(.L_1 - .L_0)
	.align		4
.L_0:
        /*0004*/ 	.word	index@(_Z15histogramKernelPhPii)
        /*0008*/ 	.word	0x0000000a


	//----- nvinfo : EIATTR_FRAME_SIZE
	.align		4
.L_1:
        /*000c*/ 	.byte	0x04, 0x11
        /*000e*/ 	.short	(.L_3 - .L_2)
	.align		4
.L_2:
        /*0010*/ 	.word	index@(_Z15histogramKernelPhPii)
        /*0014*/ 	.word	0x00000000


	//----- nvinfo : EIATTR_MIN_STACK_SIZE
	.align		4
.L_3:
        /*0018*/ 	.byte	0x04, 0x12
        /*001a*/ 	.short	(.L_5 - .L_4)
	.align		4
.L_4:
        /*001c*/ 	.word	index@(_Z15histogramKernelPhPii)
        /*0020*/ 	.word	0x00000000
.L_5:


//--------------------- .nv.compat                --------------------------
	.section	.nv.compat,"",@"SHT_CUDA_COMPAT_INFO"
	.align	4
        /*0000*/ 	.byte	0x02, 0x09, 0x00, 0x00, 0x02, 0x02, 0x01, 0x00, 0x02, 0x05, 0x05, 0x00, 0x03, 0x07, 0x01, 0x01
        /*0010*/ 	.byte	0x02, 0x03, 0x00, 0x00, 0x02, 0x06, 0x01, 0x00, 0x04, 0x0b, 0x08, 0x00, 0x09, 0x00, 0x00, 0x00
        /*0020*/ 	.byte	0x00, 0x00, 0x00, 0x00


//--------------------- .nv.info._Z15histogramKernelPhPii --------------------------
	.section	.nv.info._Z15histogramKernelPhPii,"",@"SHT_CUDA_INFO"
	.sectionflags	@""
	.align	4


	//----- nvinfo : EIATTR_CUDA_API_VERSION
	.align		4
        /*0000*/ 	.byte	0x04, 0x37
        /*0002*/ 	.short	(.L_7 - .L_6)
.L_6:
        /*0004*/ 	.word	0x00000082


	//----- nvinfo : EIATTR_KPARAM_INFO
	.align		4
.L_7:
        /*0008*/ 	.byte	0x04, 0x17
        /*000a*/ 	.short	(.L_9 - .L_8)
.L_8:
        /*000c*/ 	.word	0x00000000
        /*0010*/ 	.short	0x0002
        /*0012*/ 	.short	0x0010
        /*0014*/ 	.byte	0x00, 0xf0, 0x11, 0x00


	//----- nvinfo : EIATTR_KPARAM_INFO
	.align		4
.L_9:
        /*0018*/ 	.byte	0x04, 0x17
        /*001a*/ 	.short	(.L_11 - .L_10)
.L_10:
        /*001c*/ 	.word	0x00000000
        /*0020*/ 	.short	0x0001
        /*0022*/ 	.short	0x0008
        /*0024*/ 	.byte	0x00, 0xf5, 0x21, 0x00


	//----- nvinfo : EIATTR_KPARAM_INFO
	.align		4
.L_11:
        /*0028*/ 	.byte	0x04, 0x17
        /*002a*/ 	.short	(.L_13 - .L_12)
.L_12:
        /*002c*/ 	.word	0x00000000
        /*0030*/ 	.short	0x0000
        /*0032*/ 	.short	0x0000
        /*0034*/ 	.byte	0x00, 0xf5, 0x21, 0x00


	//----- nvinfo : EIATTR_SPARSE_MMA_MASK
	.align		4
.L_13:
        /*0038*/ 	.byte	0x03, 0x50
        /*003a*/ 	.short	0x0000


	//----- nvinfo : EIATTR_MAXREG_COUNT
	.align		4
        /*003c*/ 	.byte	0x03, 0x1b
        /*003e*/ 	.short	0x00ff


	//----- nvinfo : EIATTR_MERCURY_ISA_VERSION
	.align		4
        /*0040*/ 	.byte	0x03, 0x5f
        /*0042*/ 	.short	0x0101


	//----- nvinfo : EIATTR_VRC_CTA_INIT_COUNT
	.align		4
        /*0044*/ 	.byte	0x02, 0x4a
	.zero		1
	.zero		1


	//----- nvinfo : EIATTR_EXIT_INSTR_OFFSETS
	.align		4
        /*0048*/ 	.byte	0x04, 0x1c
        /*004a*/ 	.short	(.L_15 - .L_14)


	//   ....[0]....
.L_14:
        /*004c*/ 	.word	0x00000070


	//   ....[1]....
        /*0050*/ 	.word	0x00000110


	//----- nvinfo : EIATTR_CBANK_PARAM_SIZE
	.align		4
.L_15:
        /*0054*/ 	.byte	0x03, 0x19
        /*0056*/ 	.short	0x0014


	//----- nvinfo : EIATTR_PARAM_CBANK
	.align		4
        /*0058*/ 	.byte	0x04, 0x0a
        /*005a*/ 	.short	(.L_17 - .L_16)
	.align		4
.L_16:
        /*005c*/ 	.word	index@(.nv.constant0._Z15histogramKernelPhPii)
        /*0060*/ 	.short	0x0380
        /*0062*/ 	.short	0x0014


	//----- nvinfo : EIATTR_SW_WAR
	.align		4
.L_17:
        /*0064*/ 	.byte	0x04, 0x36
        /*0066*/ 	.short	(.L_19 - .L_18)
.L_18:
        /*0068*/ 	.word	0x00000008
.L_19:


//--------------------- .nv.callgraph             --------------------------
	.section	.nv.callgraph,"",@"SHT_CUDA_CALLGRAPH"
	.align	4
	.sectionentsize	8
	.align		4
        /*0000*/ 	.word	0x00000000
	.align		4
        /*0004*/ 	.word	0xffffffff
	.align		4
        /*0008*/ 	.word	0x00000000
	.align		4
        /*000c*/ 	.word	0xfffffffe
	.align		4
        /*0010*/ 	.word	0x00000000
	.align		4
        /*0014*/ 	.word	0xfffffffd
	.align		4
        /*0018*/ 	.word	0x00000000
	.align		4
        /*001c*/ 	.word	0xfffffffc


//--------------------- .text._Z15histogramKernelPhPii --------------------------
	.section	.text._Z15histogramKernelPhPii,"ax",@progbits
	.align	128
        .global         _Z15histogramKernelPhPii
        .type           _Z15histogramKernelPhPii,@function
        .size           _Z15histogramKernelPhPii,(.L_x_1 - _Z15histogramKernelPhPii)
        .other          _Z15histogramKernelPhPii,@"STO_CUDA_ENTRY STV_DEFAULT"
_Z15histogramKernelPhPii:
.text._Z15histogramKernelPhPii:
[----:B------:R-:W-:Y:S01]  /*0000*/  LDC R1, c[0x0][0x37c] ;  /* 0x0000df00ff017b82 */ /* 0x000fe20000000800 */
[----:B------:R-:W0:Y:S07]  /*0010*/  S2R R3, SR_TID.X ;  /* 0x0000000000037919 */ /* 0x000e2e0000002100 */
[----:B------:R-:W0:Y:S01]  /*0020*/  S2UR UR4, SR_CTAID.X ;  /* 0x00000000000479c3 */ /* 0x000e220000002500 */
[----:B------:R-:W1:Y:S07]  /*0030*/  LDCU UR5, c[0x0][0x390] ;  /* 0x00007200ff0577ac */ /* 0x000e6e0008000800 */
[----:B------:R-:W0:Y:S02]  /*0040*/  LDC R0, c[0x0][0x360] ;  /* 0x0000d800ff007b82 */ /* 0x000e240000000800 */
[----:B0-----:R-:W-:-:S05]  /*0050*/  IMAD R0, R0, UR4, R3 ;  /* 0x0000000400007c24 */ /* 0x001fca000f8e0203 */
[----:B-1----:R-:W-:-:S13]  /*0060*/  ISETP.GE.AND P0, PT, R0, UR5, PT ;  /* 0x0000000500007c0c */ /* 0x002fda000bf06270 */
[----:B------:R-:W-:Y:S05]  /*0070*/  @P0 EXIT ;  /* 0x000000000000094d */ /* 0x000fea0003800000 */
[----:B------:R-:W0:Y:S01]  /*0080*/  LDCU.64 UR6, c[0x0][0x380] ;  /* 0x00007000ff0677ac */ /* 0x000e220008000a00 */
[----:B------:R-:W1:Y:S01]  /*0090*/  LDC.64 R2, c[0x0][0x388] ;  /* 0x0000e200ff027b82 */ /* 0x000e620000000a00 */
[----:B------:R-:W2:Y:S01]  /*00a0*/  LDCU.64 UR4, c[0x0][0x358] ;  /* 0x00006b00ff0477ac */ /* 0x000ea20008000a00 */
[----:B0-----:R-:W-:-:S04]  /*00b0*/  IADD3 R4, P0, PT, R0, UR6, RZ ;  /* 0x0000000600047c10 */ /* 0x001fc8000ff1e0ff */
[----:B------:R-:W-:-:S06]  /*00c0*/  LEA.HI.X.SX32 R5, R0, UR7, 0x1, P0 ;  /* 0x0000000700057c11 */ /* 0x000fcc00080f0eff */
[----:B--2---:R-:W1:Y:S01]  /*00d0*/  LDG.E.U8 R5, desc[UR4][R4.64] ;  /* 0x0000000404057981 */ /* 0x004e62000c1e1100 */
[----:B------:R-:W-:Y:S02]  /*00e0*/  HFMA2 R7, -RZ, RZ, 0, 5.9604644775390625e-08 ;  /* 0x00000001ff077431 */ /* 0x000fe400000001ff */
[----:B-1----:R-:W-:-:S05]  /*00f0*/  IMAD.WIDE.U32 R2, R5, 0x4, R2 ;  /* 0x0000000405027825 */ /* 0x002fca00078e0002 */
[----:B------:R-:W-:Y:S01]  /*0100*/  REDG.E.ADD.STRONG.GPU desc[UR4][R2.64], R7 ;  /* 0x000000070200798e */ /* 0x000fe2000c12e104 */
[----:B------:R-:W-:Y:S05]  /*0110*/  EXIT ;  /* 0x000000000000794d */ /* 0x000fea0003800000 */
.L_x_0:
[----:B------:R-:W-:-:S00]  /*0120*/  BRA `(.L_x_0) ;  /* 0xfffffffc00fc7947 */ /* 0x000fc0000383ffff */
[----:B------:R-:W-:-:S00]  /*0130*/  NOP ;  /* 0x0000000000007918 */ /* 0x000fc00000000000 */
        /* <DEDUP_REMOVED lines=12> */
.L_x_1:


//--------------------- .nv.shared.reserved.0     --------------------------
	.section	.nv.shared.reserved.0,"aw",@nobits
	.weak		__nv_reservedSMEM_offset_0_alias
	.size		__nv_reservedSMEM_offset_0_alias, 0, 64
	.other		__nv_reservedSMEM_offset_0_alias,@"STO_CUDA_RESERVED_SHARED STV_DEFAULT"
__nv_reservedSMEM_offset_0_alias:
	.zero		0
	.zero		64


//--------------------- .nv.constant0._Z15histogramKernelPhPii --------------------------
	.section	.nv.constant0._Z15histogramKernelPhPii,"a",@progbits
	.sectionflags	@""
	.align	4
.nv.constant0._Z15histogramKernelPhPii:
	.zero		916


//--------------------- SYMBOLS --------------------------

	.type		.nv.reservedSmem.offset0,@object
	.size		.nv.reservedSmem.offset0,0x4
